	.headerflags	@"EF_CUDA_TEXMODE_UNIFIED EF_CUDA_64BIT_ADDRESS EF_CUDA_ACCELERATORS EF_CUDA_SM90 EF_CUDA_VIRTUAL_SM(EF_CUDA_SM90)"
	.elftype	@"ET_EXEC"


//--------------------- .nv.info                  --------------------------
	.section	.nv.info,"",@"SHT_CUDA_INFO"
	.align	4


	//----- nvinfo : EIATTR_REGCOUNT
	.align		4
        /*0000*/ 	.byte	0x04, 0x2f
        /*0002*/ 	.short	(.L_3 - .L_2)
	.align		4
.L_2:
        /*0004*/ 	.word	index@(triton_poi_fused__native_batch_norm_legit_no_training_leaky_relu_21)
        /*0008*/ 	.word	0x00000010


	//----- nvinfo : EIATTR_MIN_STACK_SIZE
	.align		4
.L_3:
        /*000c*/ 	.byte	0x04, 0x12
        /*000e*/ 	.short	(.L_5 - .L_4)
	.align		4
.L_4:
        /*0010*/ 	.word	index@(triton_poi_fused__native_batch_norm_legit_no_training_leaky_relu_21)
        /*0014*/ 	.word	0x00000000


	//----- nvinfo : EIATTR_FRAME_SIZE
	.align		4
.L_5:
        /*0018*/ 	.byte	0x04, 0x11
        /*001a*/ 	.short	(.L_7 - .L_6)
	.align		4
.L_6:
        /*001c*/ 	.word	index@(triton_poi_fused__native_batch_norm_legit_no_training_leaky_relu_21)
        /*0020*/ 	.word	0x00000000


	//----- nvinfo : EIATTR_MIN_STACK_SIZE
	.align		4
.L_7:
        /*0024*/ 	.byte	0x04, 0x12
        /*0026*/ 	.short	(.L_9 - .L_8)
	.align		4
.L_8:
        /*0028*/ 	.word	index@(triton_poi_fused__native_batch_norm_legit_no_training_leaky_relu_21)
        /*002c*/ 	.word	0x00000000
.L_9:


//--------------------- .nv.info.triton_poi_fused__native_batch_norm_legit_no_training_leaky_relu_21 --------------------------
	.section	.nv.info.triton_poi_fused__native_batch_norm_legit_no_training_leaky_relu_21,"",@"SHT_CUDA_INFO"
	.sectionflags	@""
	.align	4


	//----- nvinfo : EIATTR_CUDA_API_VERSION
	.align		4
        /*0000*/ 	.byte	0x04, 0x37
        /*0002*/ 	.short	(.L_11 - .L_10)
.L_10:
        /*0004*/ 	.word	0x0000007c


	//----- nvinfo : EIATTR_KPARAM_INFO
	.align		4
.L_11:
        /*0008*/ 	.byte	0x04, 0x17
        /*000a*/ 	.short	(.L_13 - .L_12)
.L_12:
        /*000c*/ 	.word	0x00000000
        /*0010*/ 	.short	0x0006
        /*0012*/ 	.short	0x0030
        /*0014*/ 	.byte	0x00, 0xf0, 0x11, 0x00


	//----- nvinfo : EIATTR_KPARAM_INFO
	.align		4
.L_13:
        /*0018*/ 	.byte	0x04, 0x17
        /*001a*/ 	.short	(.L_15 - .L_14)
.L_14:
        /*001c*/ 	.word	0x00000000
        /*0020*/ 	.short	0x0005
        /*0022*/ 	.short	0x0028
        /*0024*/ 	.byte	0x00, 0xf4, 0x21, 0x00


	//----- nvinfo : EIATTR_KPARAM_INFO
	.align		4
.L_15:
        /*0028*/ 	.byte	0x04, 0x17
        /*002a*/ 	.short	(.L_17 - .L_16)
.L_16:
        /*002c*/ 	.word	0x00000000
        /*0030*/ 	.short	0x0004
        /*0032*/ 	.short	0x0020
        /*0034*/ 	.byte	0x00, 0xf4, 0x21, 0x00


	//----- nvinfo : EIATTR_KPARAM_INFO
	.align		4
.L_17:
        /*0038*/ 	.byte	0x04, 0x17
        /*003a*/ 	.short	(.L_19 - .L_18)
.L_18:
        /*003c*/ 	.word	0x00000000
        /*0040*/ 	.short	0x0003
        /*0042*/ 	.short	0x0018
        /*0044*/ 	.byte	0x00, 0xf4, 0x21, 0x00


	//----- nvinfo : EIATTR_KPARAM_INFO
	.align		4
.L_19:
        /*0048*/ 	.byte	0x04, 0x17
        /*004a*/ 	.short	(.L_21 - .L_20)
.L_20:
        /*004c*/ 	.word	0x00000000
        /*0050*/ 	.short	0x0002
        /*0052*/ 	.short	0x0010
        /*0054*/ 	.byte	0x00, 0xf4, 0x21, 0x00


	//----- nvinfo : EIATTR_KPARAM_INFO
	.align		4
.L_21:
        /*0058*/ 	.byte	0x04, 0x17
        /*005a*/ 	.short	(.L_23 - .L_22)
.L_22:
        /*005c*/ 	.word	0x00000000
        /*0060*/ 	.short	0x0001
        /*0062*/ 	.short	0x0008
        /*0064*/ 	.byte	0x00, 0xf4, 0x21, 0x00


	//----- nvinfo : EIATTR_KPARAM_INFO
	.align		4
.L_23:
        /*0068*/ 	.byte	0x04, 0x17
        /*006a*/ 	.short	(.L_25 - .L_24)
.L_24:
        /*006c*/ 	.word	0x00000000
        /*0070*/ 	.short	0x0000
        /*0072*/ 	.short	0x0000
        /*0074*/ 	.byte	0x00, 0xf4, 0x21, 0x00


	//----- nvinfo : EIATTR_SPARSE_MMA_MASK
	.align		4
.L_25:
        /*0078*/ 	.byte	0x03, 0x50
        /*007a*/ 	.short	0x0000


	//----- nvinfo : EIATTR_MAXREG_COUNT
	.align		4
        /*007c*/ 	.byte	0x03, 0x1b
        /*007e*/ 	.short	0x00ff


	//----- nvinfo : EIATTR_EXIT_INSTR_OFFSETS
	.align		4
        /*0080*/ 	.byte	0x04, 0x1c
        /*0082*/ 	.short	(.L_27 - .L_26)


	//   ....[0]....
.L_26:
        /*0084*/ 	.word	0x000003d0


	//----- nvinfo : EIATTR_REQNTID
	.align		4
.L_27:
        /*0088*/ 	.byte	0x04, 0x10
        /*008a*/ 	.short	(.L_29 - .L_28)
.L_28:
        /*008c*/ 	.word	0x00000080
        /*0090*/ 	.word	0x00000001
        /*0094*/ 	.word	0x00000001


	//----- nvinfo : EIATTR_CBANK_PARAM_SIZE
	.align		4
.L_29:
        /*0098*/ 	.byte	0x03, 0x19
        /*009a*/ 	.short	0x0034


	//----- nvinfo : EIATTR_PARAM_CBANK
	.align		4
        /*009c*/ 	.byte	0x04, 0x0a
        /*009e*/ 	.short	(.L_31 - .L_30)
	.align		4
.L_30:
        /*00a0*/ 	.word	index@(.nv.constant0.triton_poi_fused__native_batch_norm_legit_no_training_leaky_relu_21)
        /*00a4*/ 	.short	0x0210
        /*00a6*/ 	.short	0x0034


	//----- nvinfo : EIATTR_SW_WAR
	.align		4
.L_31:
        /*00a8*/ 	.byte	0x04, 0x36
        /*00aa*/ 	.short	(.L_33 - .L_32)
.L_32:
        /*00ac*/ 	.word	0x00000008
.L_33:


//--------------------- .nv.callgraph             --------------------------
	.section	.nv.callgraph,"",@"SHT_CUDA_CALLGRAPH"
	.align	4
	.sectionentsize	8
	.align		4
        /*0000*/ 	.word	0x00000000
	.align		4
        /*0004*/ 	.word	0xffffffff
	.align		4
        /*0008*/ 	.word	0x00000000
	.align		4
        /*000c*/ 	.word	0xfffffffe
	.align		4
        /*0010*/ 	.word	0x00000000
	.align		4
        /*0014*/ 	.word	0xfffffffd
	.align		4
        /*0018*/ 	.word	0x00000000
	.align		4
        /*001c*/ 	.word	0xfffffffc


//--------------------- .nv.constant4             --------------------------
	.section	.nv.constant4,"a",@progbits
	.align	8
	.align		8
.nv.constant4:
        /*0000*/ 	.dword	_$_str
	.align		8
        /*0008*/ 	.dword	_$_str_$_2


//--------------------- .text.triton_poi_fused__native_batch_norm_legit_no_training_leaky_relu_21 --------------------------
	.section	.text.triton_poi_fused__native_batch_norm_legit_no_training_leaky_relu_21,"ax",@progbits
	.align	128
        .global         triton_poi_fused__native_batch_norm_legit_no_training_leaky_relu_21
        .type           triton_poi_fused__native_batch_norm_legit_no_training_leaky_relu_21,@function
        .size           triton_poi_fused__native_batch_norm_legit_no_training_leaky_relu_21,(.L_x_1 - triton_poi_fused__native_batch_norm_legit_no_training_leaky_relu_21)
        .other          triton_poi_fused__native_batch_norm_legit_no_training_leaky_relu_21,@"STO_CUDA_ENTRY STV_DEFAULT"
triton_poi_fused__native_batch_norm_legit_no_training_leaky_relu_21:
.text.triton_poi_fused__native_batch_norm_legit_no_training_leaky_relu_21:
[----:B------:R-:W-:Y:S01]  /*0000*/  LDC R1, c[0x0][0x28] ;  /* 0x00000a00ff017b82 */ /* 0x000fe20000000800 */
[----:B------:R-:W1:Y:S07]  /*0010*/  S2R R0, SR_TID.X ;  /* 0x0000000000007919 */ /* 0x000e6e0000002100 */
[----:B------:R-:W2:Y:S01]  /*0020*/  LDC.64 R2, c[0x0][0x228] ;  /* 0x00008a00ff027b82 */ /* 0x000ea20000000a00 */
[----:B------:R-:W-:Y:S01]  /*0030*/  ULDC.64 UR4, c[0x0][0x208] ;  /* 0x0000820000047ab9 */ /* 0x000fe20000000a00 */
[----:B------:R-:W3:Y:S06]  /*0040*/  S2R R7, SR_CTAID.X ;  /* 0x0000000000077919 */ /* 0x000eec0000002500 */
[----:B------:R-:W4:Y:S08]  /*0050*/  LDC.64 R8, c[0x0][0x230] ;  /* 0x00008c00ff087b82 */ /* 0x000f300000000a00 */
[----:B------:R-:W5:Y:S01]  /*0060*/  LDC.64 R10, c[0x0][0x238] ;  /* 0x00008e00ff0a7b82 */ /* 0x000f620000000a00 */
[----:B-1----:R-:W-:-:S02]  /*0070*/  SHF.L.U32 R0, R0, 0x1, RZ ;  /* 0x0000000100007819 */ /* 0x002fc400000006ff */
[----:B---3--:R-:W-:Y:S02]  /*0080*/  SHF.R.S32.HI R5, RZ, 0x17, R7 ;  /* 0x00000017ff057819 */ /* 0x008fe40000011407 */
[----:B------:R-:W-:Y:S02]  /*0090*/  LOP3.LUT R0, R0, 0xfe, RZ, 0xc0, !PT ;  /* 0x000000fe00007812 */ /* 0x000fe400078ec0ff */
[----:B------:R-:W-:Y:S02]  /*00a0*/  SGXT R5, R5, 0x1 ;  /* 0x000000010505781a */ /* 0x000fe40000000200 */
[----:B------:R-:W-:Y:S02]  /*00b0*/  LEA R0, R7, R0, 0x8 ;  /* 0x0000000007007211 */ /* 0x000fe400078e40ff */
[----:B------:R-:W1:Y:S02]  /*00c0*/  LDC.64 R6, c[0x0][0x220] ;  /* 0x00008800ff067b82 */ /* 0x000e640000000a00 */
[----:B------:R-:W-:-:S04]  /*00d0*/  LEA.HI R5, R5, R0, RZ, 0x9 ;  /* 0x0000000005057211 */ /* 0x000fc800078f48ff */
[----:B------:R-:W-:-:S04]  /*00e0*/  LOP3.LUT R5, R5, 0xfffffe00, RZ, 0xc0, !PT ;  /* 0xfffffe0005057812 */ /* 0x000fc800078ec0ff */
[----:B------:R-:W-:Y:S02]  /*00f0*/  IADD3 R13, R0, -R5, RZ ;  /* 0x80000005000d7210 */ /* 0x000fe40007ffe0ff */
[----:B------:R-:W3:Y:S03]  /*0100*/  LDC.64 R4, c[0x0][0x218] ;  /* 0x00008600ff047b82 */ /* 0x000ee60000000a00 */
[----:B--2---:R-:W-:-:S06]  /*0110*/  IMAD.WIDE R2, R13, 0x4, R2 ;  /* 0x000000040d027825 */ /* 0x004fcc00078e0202 */
[----:B------:R-:W2:Y:S01]  /*0120*/  LDG.E.EL.64 R2, desc[UR4][R2.64] ;  /* 0x0000000402027981 */ /* 0x000ea2000c2e1b00 */
[----:B-1----:R-:W-:-:S06]  /*0130*/  IMAD.WIDE R6, R13, 0x4, R6 ;  /* 0x000000040d067825 */ /* 0x002fcc00078e0206 */
[----:B------:R-:W2:Y:S01]  /*0140*/  LDG.E.EL.64 R6, desc[UR4][R6.64] ;  /* 0x0000000406067981 */ /* 0x000ea2000c2e1b00 */
[----:B---3--:R-:W-:-:S06]  /*0150*/  IMAD.WIDE R4, R0, 0x4, R4 ;  /* 0x0000000400047825 */ /* 0x008fcc00078e0204 */
[----:B------:R-:W3:Y:S01]  /*0160*/  LDG.E.64 R4, desc[UR4][R4.64] ;  /* 0x0000000404047981 */ /* 0x000ee2000c1e1b00 */
[----:B----4-:R-:W-:-:S04]  /*0170*/  IMAD.WIDE R8, R13, 0x4, R8 ;  /* 0x000000040d087825 */ /* 0x010fc800078e0208 */
[----:B-----5:R-:W-:Y:S02]  /*0180*/  IMAD.WIDE R10, R13, 0x4, R10 ;  /* 0x000000040d0a7825 */ /* 0x020fe400078e020a */
[----:B------:R-:W4:Y:S04]  /*0190*/  LDG.E.EL.64 R8, desc[UR4][R8.64] ;  /* 0x0000000408087981 */ /* 0x000f28000c2e1b00 */
[----:B------:R-:W4:Y:S01]  /*01a0*/  LDG.E.EL.64 R10, desc[UR4][R10.64] ;  /* 0x000000040a0a7981 */ /* 0x000f22000c2e1b00 */
[----:B--2---:R-:W-:Y:S01]  /*01b0*/  FADD R2, R2, 9.9999997473787516356e-06 ;  /* 0x3727c5ac02027421 */ /* 0x004fe20000000000 */
[----:B------:R-:W-:-:S03]  /*01c0*/  FADD R3, R3, 9.9999997473787516356e-06 ;  /* 0x3727c5ac03037421 */ /* 0x000fc60000000000 */
[----:B------:R-:W1:Y:S08]  /*01d0*/  MUFU.SQRT R12, R2 ;  /* 0x00000002000c7308 */ /* 0x000e700000002000 */
[----:B------:R-:W2:Y:S01]  /*01e0*/  MUFU.SQRT R13, R3 ;  /* 0x00000003000d7308 */ /* 0x000ea20000002000 */
[C---:B-1----:R-:W-:Y:S02]  /*01f0*/  FSETP.GT.AND P0, PT, R12.reuse, 8.50705917302346158658e+37, PT ;  /* 0x7e8000000c00780b */ /* 0x042fe40003f04000 */
[----:B------:R-:W-:-:S02]  /*0200*/  FSETP.GEU.AND P2, PT, R12, 1.175494350822287508e-38, PT ;  /* 0x008000000c00780b */ /* 0x000fc40003f4e000 */
[C---:B--2---:R-:W-:Y:S02]  /*0210*/  FSETP.GT.AND P1, PT, R13.reuse, 8.50705917302346158658e+37, PT ;  /* 0x7e8000000d00780b */ /* 0x044fe40003f24000 */
[----:B------:R-:W-:-:S07]  /*0220*/  FSETP.GEU.AND P3, PT, R13, 1.175494350822287508e-38, PT ;  /* 0x008000000d00780b */ /* 0x000fce0003f6e000 */
[----:B------:R-:W-:Y:S01]  /*0230*/  @P0 FMUL R12, R12, 0.25 ;  /* 0x3e8000000c0c0820 */ /* 0x000fe20000400000 */
[----:B------:R-:W-:-:S03]  /*0240*/  HFMA2.MMA R2, -RZ, RZ, 1.625, 0 ;  /* 0x3e800000ff027435 */ /* 0x000fc600000001ff */
[----:B------:R-:W-:Y:S01]  /*0250*/  @!P2 FMUL R12, R12, 16777216 ;  /* 0x4b8000000c0ca820 */ /* 0x000fe20000400000 */
[----:B------:R-:W-:-:S04]  /*0260*/  @P1 FMUL R13, R13, 0.25 ;  /* 0x3e8000000d0d1820 */ /* 0x000fc80000400000 */
[----:B------:R-:W-:Y:S01]  /*0270*/  @!P3 FMUL R13, R13, 16777216 ;  /* 0x4b8000000d0db820 */ /* 0x000fe20000400000 */
[----:B------:R-:W1:Y:S01]  /*0280*/  MUFU.RCP R12, R12 ;  /* 0x0000000c000c7308 */ /* 0x000e620000001000 */
[----:B------:R-:W-:-:S07]  /*0290*/  FSEL R3, R2, 1, P0 ;  /* 0x3f80000002037808 */ /* 0x000fce0000000000 */
[----:B------:R-:W2:Y:S01]  /*02a0*/  MUFU.RCP R13, R13 ;  /* 0x0000000d000d7308 */ /* 0x000ea20000001000 */
[----:B------:R-:W-:Y:S01]  /*02b0*/  FSEL R2, R2, 1, P1 ;  /* 0x3f80000002027808 */ /* 0x000fe20000800000 */
[----:B------:R-:W-:Y:S01]  /*02c0*/  @!P2 FMUL R3, R3, 16777216 ;  /* 0x4b8000000303a820 */ /* 0x000fe20000400000 */
[----:B---3--:R-:W-:-:S03]  /*02d0*/  FADD R5, R5, -R7 ;  /* 0x8000000705057221 */ /* 0x008fc60000000000 */
[----:B------:R-:W-:Y:S01]  /*02e0*/  @!P3 FMUL R2, R2, 16777216 ;  /* 0x4b8000000202b820 */ /* 0x000fe20000400000 */
[----:B------:R-:W-:Y:S01]  /*02f0*/  FADD R4, R4, -R6 ;  /* 0x8000000604047221 */ /* 0x000fe20000000000 */
[----:B-1----:R-:W-:Y:S02]  /*0300*/  FMUL R7, R12, R3 ;  /* 0x000000030c077220 */ /* 0x002fe40000400000 */
[----:B--2---:R-:W-:Y:S02]  /*0310*/  FMUL R6, R13, R2 ;  /* 0x000000020d067220 */ /* 0x004fe40000400000 */
[----:B------:R-:W1:Y:S01]  /*0320*/  LDC.64 R2, c[0x0][0x210] ;  /* 0x00008400ff027b82 */ /* 0x000e620000000a00 */
[----:B------:R-:W-:Y:S01]  /*0330*/  FMUL R7, R4, R7 ;  /* 0x0000000704077220 */ /* 0x000fe20000400000 */
[----:B------:R-:W-:-:S03]  /*0340*/  FMUL R6, R5, R6 ;  /* 0x0000000605067220 */ /* 0x000fc60000400000 */
[----:B----4-:R-:W-:Y:S01]  /*0350*/  FFMA R8, R8, R7, R10 ;  /* 0x0000000708087223 */ /* 0x010fe2000000000a */
[----:B------:R-:W-:-:S04]  /*0360*/  FFMA R9, R9, R6, R11 ;  /* 0x0000000609097223 */ /* 0x000fc8000000000b */
[----:B------:R-:W-:Y:S02]  /*0370*/  FSETP.GT.AND P0, PT, R8, RZ, PT ;  /* 0x000000ff0800720b */ /* 0x000fe40003f04000 */
[----:B------:R-:W-:-:S11]  /*0380*/  FSETP.GT.AND P1, PT, R9, RZ, PT ;  /* 0x000000ff0900720b */ /* 0x000fd60003f24000 */
[----:B------:R-:W-:Y:S01]  /*0390*/  @!P0 FMUL R8, R8, 0.0099999997764825820923 ;  /* 0x3c23d70a08088820 */ /* 0x000fe20000400000 */
[----:B-1----:R-:W-:-:S04]  /*03a0*/  IMAD.WIDE R2, R0, 0x4, R2 ;  /* 0x0000000400027825 */ /* 0x002fc800078e0202 */
[----:B------:R-:W-:-:S05]  /*03b0*/  @!P1 FMUL R9, R9, 0.0099999997764825820923 ;  /* 0x3c23d70a09099820 */ /* 0x000fca0000400000 */
[----:B------:R-:W-:Y:S01]  /*03c0*/  STG.E.64 desc[UR4][R2.64], R8 ;  /* 0x0000000802007986 */ /* 0x000fe2000c101b04 */
[----:B------:R-:W-:Y:S05]  /*03d0*/  EXIT ;  /* 0x000000000000794d */ /* 0x000fea0003800000 */
.L_x_0:
[----:B------:R-:W-:-:S00]  /*03e0*/  BRA `(.L_x_0) ;  /* 0xfffffffc00fc7947 */ /* 0x000fc0000383ffff */
[----:B------:R-:W-:-:S00]  /*03f0*/  NOP ;  /* 0x0000000000007918 */ /* 0x000fc00000000000 */
        /* <DEDUP_REMOVED lines=8> */
.L_x_1:


//--------------------- .nv.global.init           --------------------------
	.section	.nv.global.init,"aw",@progbits
.nv.global.init:
	.type		_$_str,@object
	.size		_$_str,(_$_str_$_2 - _$_str)
_$_str:
        /*0000*/ 	.byte	0x5f, 0x5f, 0x43, 0x55, 0x44, 0x41, 0x5f, 0x46, 0x54, 0x5a, 0x00
	.type		_$_str_$_2,@object
	.size		_$_str_$_2,(.L_1 - _$_str_$_2)
_$_str_$_2:
        /*000b*/ 	.byte	0x5f, 0x5f, 0x43, 0x55, 0x44, 0x41, 0x5f, 0x50, 0x52, 0x45, 0x43, 0x5f, 0x53, 0x51, 0x52, 0x54
        /*001b*/ 	.byte	0x00
.L_1:


//--------------------- .nv.constant0.triton_poi_fused__native_batch_norm_legit_no_training_leaky_relu_21 --------------------------
	.section	.nv.constant0.triton_poi_fused__native_batch_norm_legit_no_training_leaky_relu_21,"a",@progbits
	.sectionflags	@""
	.align	4
.nv.constant0.triton_poi_fused__native_batch_norm_legit_no_training_leaky_relu_21:
	.zero		580
